	.headerflags	@"EF_CUDA_TEXMODE_UNIFIED EF_CUDA_64BIT_ADDRESS EF_CUDA_ACCELERATORS EF_CUDA_SM90 EF_CUDA_VIRTUAL_SM(EF_CUDA_SM90)"
	.elftype	@"ET_EXEC"


//--------------------- .nv.info                  --------------------------
	.section	.nv.info,"",@"SHT_CUDA_INFO"
	.align	4


	//----- nvinfo : EIATTR_REGCOUNT
	.align		4
        /*0000*/ 	.byte	0x04, 0x2f
        /*0002*/ 	.short	(.L_3 - .L_2)
	.align		4
.L_2:
        /*0004*/ 	.word	index@(triton_poi_fused__native_batch_norm_legit_no_training_relu_8)
        /*0008*/ 	.word	0x00000020


	//----- nvinfo : EIATTR_MIN_STACK_SIZE
	.align		4
.L_3:
        /*000c*/ 	.byte	0x04, 0x12
        /*000e*/ 	.short	(.L_5 - .L_4)
	.align		4
.L_4:
        /*0010*/ 	.word	index@(triton_poi_fused__native_batch_norm_legit_no_training_relu_8)
        /*0014*/ 	.word	0x00000000


	//----- nvinfo : EIATTR_FRAME_SIZE
	.align		4
.L_5:
        /*0018*/ 	.byte	0x04, 0x11
        /*001a*/ 	.short	(.L_7 - .L_6)
	.align		4
.L_6:
        /*001c*/ 	.word	index@(triton_poi_fused__native_batch_norm_legit_no_training_relu_8)
        /*0020*/ 	.word	0x00000000


	//----- nvinfo : EIATTR_MIN_STACK_SIZE
	.align		4
.L_7:
        /*0024*/ 	.byte	0x04, 0x12
        /*0026*/ 	.short	(.L_9 - .L_8)
	.align		4
.L_8:
        /*0028*/ 	.word	index@(triton_poi_fused__native_batch_norm_legit_no_training_relu_8)
        /*002c*/ 	.word	0x00000000
.L_9:


//--------------------- .nv.info.triton_poi_fused__native_batch_norm_legit_no_training_relu_8 --------------------------
	.section	.nv.info.triton_poi_fused__native_batch_norm_legit_no_training_relu_8,"",@"SHT_CUDA_INFO"
	.sectionflags	@""
	.align	4


	//----- nvinfo : EIATTR_CUDA_API_VERSION
	.align		4
        /*0000*/ 	.byte	0x04, 0x37
        /*0002*/ 	.short	(.L_11 - .L_10)
.L_10:
        /*0004*/ 	.word	0x0000007c


	//----- nvinfo : EIATTR_KPARAM_INFO
	.align		4
.L_11:
        /*0008*/ 	.byte	0x04, 0x17
        /*000a*/ 	.short	(.L_13 - .L_12)
.L_12:
        /*000c*/ 	.word	0x00000000
        /*0010*/ 	.short	0x0006
        /*0012*/ 	.short	0x0030
        /*0014*/ 	.byte	0x00, 0xf0, 0x11, 0x00


	//----- nvinfo : EIATTR_KPARAM_INFO
	.align		4
.L_13:
        /*0018*/ 	.byte	0x04, 0x17
        /*001a*/ 	.short	(.L_15 - .L_14)
.L_14:
        /*001c*/ 	.word	0x00000000
        /*0020*/ 	.short	0x0005
        /*0022*/ 	.short	0x0028
        /*0024*/ 	.byte	0x00, 0xf4, 0x21, 0x00


	//----- nvinfo : EIATTR_KPARAM_INFO
	.align		4
.L_15:
        /*0028*/ 	.byte	0x04, 0x17
        /*002a*/ 	.short	(.L_17 - .L_16)
.L_16:
        /*002c*/ 	.word	0x00000000
        /*0030*/ 	.short	0x0004
        /*0032*/ 	.short	0x0020
        /*0034*/ 	.byte	0x00, 0xf4, 0x21, 0x00


	//----- nvinfo : EIATTR_KPARAM_INFO
	.align		4
.L_17:
        /*0038*/ 	.byte	0x04, 0x17
        /*003a*/ 	.short	(.L_19 - .L_18)
.L_18:
        /*003c*/ 	.word	0x00000000
        /*0040*/ 	.short	0x0003
        /*0042*/ 	.short	0x0018
        /*0044*/ 	.byte	0x00, 0xf4, 0x21, 0x00


	//----- nvinfo : EIATTR_KPARAM_INFO
	.align		4
.L_19:
        /*0048*/ 	.byte	0x04, 0x17
        /*004a*/ 	.short	(.L_21 - .L_20)
.L_20:
        /*004c*/ 	.word	0x00000000
        /*0050*/ 	.short	0x0002
        /*0052*/ 	.short	0x0010
        /*0054*/ 	.byte	0x00, 0xf4, 0x21, 0x00


	//----- nvinfo : EIATTR_KPARAM_INFO
	.align		4
.L_21:
        /*0058*/ 	.byte	0x04, 0x17
        /*005a*/ 	.short	(.L_23 - .L_22)
.L_22:
        /*005c*/ 	.word	0x00000000
        /*0060*/ 	.short	0x0001
        /*0062*/ 	.short	0x0008
        /*0064*/ 	.byte	0x00, 0xf4, 0x21, 0x00


	//----- nvinfo : EIATTR_KPARAM_INFO
	.align		4
.L_23:
        /*0068*/ 	.byte	0x04, 0x17
        /*006a*/ 	.short	(.L_25 - .L_24)
.L_24:
        /*006c*/ 	.word	0x00000000
        /*0070*/ 	.short	0x0000
        /*0072*/ 	.short	0x0000
        /*0074*/ 	.byte	0x00, 0xf4, 0x21, 0x00


	//----- nvinfo : EIATTR_SPARSE_MMA_MASK
	.align		4
.L_25:
        /*0078*/ 	.byte	0x03, 0x50
        /*007a*/ 	.short	0x0000


	//----- nvinfo : EIATTR_MAXREG_COUNT
	.align		4
        /*007c*/ 	.byte	0x03, 0x1b
        /*007e*/ 	.short	0x00ff


	//----- nvinfo : EIATTR_EXIT_INSTR_OFFSETS
	.align		4
        /*0080*/ 	.byte	0x04, 0x1c
        /*0082*/ 	.short	(.L_27 - .L_26)


	//   ....[0]....
.L_26:
        /*0084*/ 	.word	0x000006e0


	//----- nvinfo : EIATTR_REQNTID
	.align		4
.L_27:
        /*0088*/ 	.byte	0x04, 0x10
        /*008a*/ 	.short	(.L_29 - .L_28)
.L_28:
        /*008c*/ 	.word	0x00000080
        /*0090*/ 	.word	0x00000001
        /*0094*/ 	.word	0x00000001


	//----- nvinfo : EIATTR_CBANK_PARAM_SIZE
	.align		4
.L_29:
        /*0098*/ 	.byte	0x03, 0x19
        /*009a*/ 	.short	0x0034


	//----- nvinfo : EIATTR_PARAM_CBANK
	.align		4
        /*009c*/ 	.byte	0x04, 0x0a
        /*009e*/ 	.short	(.L_31 - .L_30)
	.align		4
.L_30:
        /*00a0*/ 	.word	index@(.nv.constant0.triton_poi_fused__native_batch_norm_legit_no_training_relu_8)
        /*00a4*/ 	.short	0x0210
        /*00a6*/ 	.short	0x0034


	//----- nvinfo : EIATTR_SW_WAR
	.align		4
.L_31:
        /*00a8*/ 	.byte	0x04, 0x36
        /*00aa*/ 	.short	(.L_33 - .L_32)
.L_32:
        /*00ac*/ 	.word	0x00000008
.L_33:


//--------------------- .nv.callgraph             --------------------------
	.section	.nv.callgraph,"",@"SHT_CUDA_CALLGRAPH"
	.align	4
	.sectionentsize	8
	.align		4
        /*0000*/ 	.word	0x00000000
	.align		4
        /*0004*/ 	.word	0xffffffff
	.align		4
        /*0008*/ 	.word	0x00000000
	.align		4
        /*000c*/ 	.word	0xfffffffe
	.align		4
        /*0010*/ 	.word	0x00000000
	.align		4
        /*0014*/ 	.word	0xfffffffd
	.align		4
        /*0018*/ 	.word	0x00000000
	.align		4
        /*001c*/ 	.word	0xfffffffc


//--------------------- .nv.constant4             --------------------------
	.section	.nv.constant4,"a",@progbits
	.align	8
	.align		8
.nv.constant4:
        /*0000*/ 	.dword	_$_str
	.align		8
        /*0008*/ 	.dword	_$_str_$_2


//--------------------- .text.triton_poi_fused__native_batch_norm_legit_no_training_relu_8 --------------------------
	.section	.text.triton_poi_fused__native_batch_norm_legit_no_training_relu_8,"ax",@progbits
	.align	128
        .global         triton_poi_fused__native_batch_norm_legit_no_training_relu_8
        .type           triton_poi_fused__native_batch_norm_legit_no_training_relu_8,@function
        .size           triton_poi_fused__native_batch_norm_legit_no_training_relu_8,(.L_x_1 - triton_poi_fused__native_batch_norm_legit_no_training_relu_8)
        .other          triton_poi_fused__native_batch_norm_legit_no_training_relu_8,@"STO_CUDA_ENTRY STV_DEFAULT"
triton_poi_fused__native_batch_norm_legit_no_training_relu_8:
.text.triton_poi_fused__native_batch_norm_legit_no_training_relu_8:
[----:B------:R-:W-:Y:S01]  /*0000*/  LDC R1, c[0x0][0x28] ;  /* 0x00000a00ff017b82 */ /* 0x000fe20000000800 */
[----:B------:R-:W1:Y:S01]  /*0010*/  S2R R0, SR_TID.X ;  /* 0x0000000000007919 */ /* 0x000e620000002100 */
[----:B------:R-:W-:-:S06]  /*0020*/  ULDC.64 UR4, c[0x0][0x208] ;  /* 0x0000820000047ab9 */ /* 0x000fcc0000000a00 */
[----:B------:R-:W2:Y:S01]  /*0030*/  LDC.64 R16, c[0x0][0x218] ;  /* 0x00008600ff107b82 */ /* 0x000ea20000000a00 */
[----:B------:R-:W3:Y:S07]  /*0040*/  S2R R5, SR_CTAID.X ;  /* 0x0000000000057919 */ /* 0x000eee0000002500 */
[----:B------:R-:W4:Y:S08]  /*0050*/  LDC.64 R14, c[0x0][0x210] ;  /* 0x00008400ff0e7b82 */ /* 0x000f300000000a00 */
[----:B------:R-:W5:Y:S01]  /*0060*/  LDC.64 R12, c[0x0][0x230] ;  /* 0x00008c00ff0c7b82 */ /* 0x000f620000000a00 */
[----:B-1----:R-:W-:-:S02]  /*0070*/  SHF.L.U32 R0, R0, 0x2, RZ ;  /* 0x0000000200007819 */ /* 0x002fc400000006ff */
[----:B---3--:R-:W-:Y:S02]  /*0080*/  SHF.R.S32.HI R3, RZ, 0x15, R5 ;  /* 0x00000015ff037819 */ /* 0x008fe40000011405 */
[----:B------:R-:W-:Y:S02]  /*0090*/  LOP3.LUT R0, R0, 0x1fc, RZ, 0xc0, !PT ;  /* 0x000001fc00007812 */ /* 0x000fe400078ec0ff */
[----:B------:R-:W-:Y:S02]  /*00a0*/  SGXT R3, R3, 0x1 ;  /* 0x000000010303781a */ /* 0x000fe40000000200 */
[----:B------:R-:W-:-:S04]  /*00b0*/  LEA R18, R5, R0, 0xa ;  /* 0x0000000005127211 */ /* 0x000fc800078e50ff */
[----:B------:R-:W-:Y:S02]  /*00c0*/  LEA.HI R0, R3, R18, RZ, 0x8 ;  /* 0x0000001203007211 */ /* 0x000fe400078f40ff */
[----:B------:R-:W1:Y:S02]  /*00d0*/  LDC.64 R2, c[0x0][0x220] ;  /* 0x00008800ff027b82 */ /* 0x000e640000000a00 */
[----:B------:R-:W-:Y:S02]  /*00e0*/  SHF.R.S32.HI R23, RZ, 0x8, R0 ;  /* 0x00000008ff177819 */ /* 0x000fe40000011400 */
[----:B------:R-:W-:-:S03]  /*00f0*/  IADD3 R0, R0, 0x200, RZ ;  /* 0x0000020000007810 */ /* 0x000fc60007ffe0ff */
[----:B------:R-:W-:Y:S01]  /*0100*/  IMAD.HI R4, R23, 0x2aaaaaab, RZ ;  /* 0x2aaaaaab17047827 */ /* 0x000fe200078e02ff */
[----:B------:R-:W-:-:S04]  /*0110*/  SHF.R.S32.HI R0, RZ, 0x8, R0 ;  /* 0x00000008ff007819 */ /* 0x000fc80000011400 */
[----:B------:R-:W-:Y:S01]  /*0120*/  SHF.R.U32.HI R5, RZ, 0x1f, R4 ;  /* 0x0000001fff057819 */ /* 0x000fe20000011604 */
[----:B------:R-:W-:-:S03]  /*0130*/  IMAD.HI R6, R0, 0x2aaaaaab, RZ ;  /* 0x2aaaaaab00067827 */ /* 0x000fc600078e02ff */
[----:B------:R-:W-:Y:S02]  /*0140*/  LEA.HI R4, R4, R5, RZ, 0x1b ;  /* 0x0000000504047211 */ /* 0x000fe400078fd8ff */
[----:B------:R-:W-:-:S03]  /*0150*/  SHF.R.U32.HI R5, RZ, 0x1f, R6 ;  /* 0x0000001fff057819 */ /* 0x000fc60000011606 */
[----:B------:R-:W-:Y:S01]  /*0160*/  IMAD R23, R4, -0xc0, R23 ;  /* 0xffffff4004177824 */ /* 0x000fe200078e0217 */
[----:B------:R-:W-:-:S03]  /*0170*/  LEA.HI R5, R6, R5, RZ, 0x1b ;  /* 0x0000000506057211 */ /* 0x000fc600078fd8ff */
[----:B-1----:R-:W-:-:S04]  /*0180*/  IMAD.WIDE R8, R23, 0x4, R2 ;  /* 0x0000000417087825 */ /* 0x002fc800078e0202 */
[----:B------:R-:W-:Y:S01]  /*0190*/  IMAD R19, R5, -0xc0, R0 ;  /* 0xffffff4005137824 */ /* 0x000fe200078e0200 */
[----:B------:R-:W3:Y:S03]  /*01a0*/  LDG.E.EL R20, desc[UR4][R8.64] ;  /* 0x0000000408147981 */ /* 0x000ee6000c2e1900 */
[----:B------:R-:W-:Y:S02]  /*01b0*/  IMAD.WIDE R10, R19, 0x4, R2 ;  /* 0x00000004130a7825 */ /* 0x000fe400078e0202 */
[----:B------:R-:W1:Y:S03]  /*01c0*/  LDC.64 R2, c[0x0][0x228] ;  /* 0x00008a00ff027b82 */ /* 0x000e660000000a00 */
[----:B------:R-:W3:Y:S01]  /*01d0*/  LDG.E.EL R21, desc[UR4][R10.64] ;  /* 0x000000040a157981 */ /* 0x000ee2000c2e1900 */
[----:B--2---:R-:W-:-:S04]  /*01e0*/  IMAD.WIDE R26, R23, 0x4, R16 ;  /* 0x00000004171a7825 */ /* 0x004fc800078e0210 */
[----:B----4-:R-:W-:Y:S01]  /*01f0*/  IMAD.WIDE R14, R18, 0x4, R14 ;  /* 0x00000004120e7825 */ /* 0x010fe200078e020e */
[----:B------:R-:W2:Y:S04]  /*0200*/  LDG.E.EL R0, desc[UR4][R26.64] ;  /* 0x000000041a007981 */ /* 0x000ea8000c2e1900 */
[----:B------:R-:W2:Y:S01]  /*0210*/  LDG.E.128 R4, desc[UR4][R14.64] ;  /* 0x000000040e047981 */ /* 0x000ea2000c1e1d00 */
[----:B------:R-:W-:-:S03]  /*0220*/  IMAD.WIDE R16, R19, 0x4, R16 ;  /* 0x0000000413107825 */ /* 0x000fc600078e0210 */
[----:B------:R-:W4:Y:S04]  /*0230*/  LDG.E.128 R8, desc[UR4][R14.64+0x800] ;  /* 0x000800040e087981 */ /* 0x000f28000c1e1d00 */
[----:B------:R-:W4:Y:S01]  /*0240*/  LDG.E.EL R16, desc[UR4][R16.64] ;  /* 0x0000000410107981 */ /* 0x000f22000c2e1900 */
[----:B01----:R-:W-:-:S04]  /*0250*/  IMAD.WIDE R24, R23, 0x4, R2 ;  /* 0x0000000417187825 */ /* 0x003fc800078e0202 */
[----:B-----5:R-:W-:Y:S02]  /*0260*/  IMAD.WIDE R22, R23, 0x4, R12 ;  /* 0x0000000417167825 */ /* 0x020fe400078e020c */
[----:B------:R-:W5:Y:S04]  /*0270*/  LDG.E.EL R24, desc[UR4][R24.64] ;  /* 0x0000000418187981 */ /* 0x000f68000c2e1900 */
[----:B------:R-:W5:Y:S01]  /*0280*/  LDG.E.EL R23, desc[UR4][R22.64] ;  /* 0x0000000416177981 */ /* 0x000f62000c2e1900 */
[----:B------:R-:W-:-:S04]  /*0290*/  IMAD.WIDE R2, R19, 0x4, R2 ;  /* 0x0000000413027825 */ /* 0x000fc800078e0202 */
[----:B------:R-:W-:Y:S02]  /*02a0*/  IMAD.WIDE R28, R19, 0x4, R12 ;  /* 0x00000004131c7825 */ /* 0x000fe400078e020c */
[----:B------:R0:W4:Y:S04]  /*02b0*/  LDG.E.EL R12, desc[UR4][R2.64] ;  /* 0x00000004020c7981 */ /* 0x000128000c2e1900 */
[----:B------:R-:W4:Y:S01]  /*02c0*/  LDG.E.EL R13, desc[UR4][R28.64] ;  /* 0x000000041c0d7981 */ /* 0x000f22000c2e1900 */
[----:B0-----:R-:W-:Y:S01]  /*02d0*/  HFMA2.MMA R3, -RZ, RZ, 1.625, 0 ;  /* 0x3e800000ff037435 */ /* 0x001fe200000001ff */
[----:B---3--:R-:W-:-:S04]  /*02e0*/  FADD R20, R20, 0.0010000000474974513054 ;  /* 0x3a83126f14147421 */ /* 0x008fc80000000000 */
[----:B------:R-:W0:Y:S01]  /*02f0*/  MUFU.SQRT R19, R20 ;  /* 0x0000001400137308 */ /* 0x000e220000002000 */
[----:B------:R-:W-:-:S07]  /*0300*/  FADD R21, R21, 0.0010000000474974513054 ;  /* 0x3a83126f15157421 */ /* 0x000fce0000000000 */
[----:B------:R-:W1:Y:S01]  /*0310*/  MUFU.SQRT R25, R21 ;  /* 0x0000001500197308 */ /* 0x000e620000002000 */
[C---:B0-----:R-:W-:Y:S02]  /*0320*/  FSETP.GT.AND P0, PT, R19.reuse, 8.50705917302346158658e+37, PT ;  /* 0x7e8000001300780b */ /* 0x041fe40003f04000 */
[----:B------:R-:W-:Y:S02]  /*0330*/  FSETP.GEU.AND P2, PT, R19, 1.175494350822287508e-38, PT ;  /* 0x008000001300780b */ /* 0x000fe40003f4e000 */
[C---:B-1----:R-:W-:Y:S02]  /*0340*/  FSETP.GT.AND P1, PT, R25.reuse, 8.50705917302346158658e+37, PT ;  /* 0x7e8000001900780b */ /* 0x042fe40003f24000 */
[----:B------:R-:W-:-:S07]  /*0350*/  FSETP.GEU.AND P3, PT, R25, 1.175494350822287508e-38, PT ;  /* 0x008000001900780b */ /* 0x000fce0003f6e000 */
[----:B------:R-:W-:-:S04]  /*0360*/  @P0 FMUL R19, R19, 0.25 ;  /* 0x3e80000013130820 */ /* 0x000fc80000400000 */
[----:B------:R-:W-:Y:S01]  /*0370*/  @!P2 FMUL R19, R19, 16777216 ;  /* 0x4b8000001313a820 */ /* 0x000fe20000400000 */
[----:B------:R-:W-:-:S05]  /*0380*/  @P1 FMUL R25, R25, 0.25 ;  /* 0x3e80000019191820 */ /* 0x000fca0000400000 */
[----:B------:R-:W0:Y:S01]  /*0390*/  MUFU.RCP R19, R19 ;  /* 0x0000001300137308 */ /* 0x000e220000001000 */
[----:B------:R-:W-:Y:S01]  /*03a0*/  @!P3 FMUL R25, R25, 16777216 ;  /* 0x4b8000001919b820 */ /* 0x000fe20000400000 */
[----:B------:R-:W-:-:S06]  /*03b0*/  FSEL R2, R3, 1, P0 ;  /* 0x3f80000003027808 */ /* 0x000fcc0000000000 */
[----:B------:R-:W1:Y:S01]  /*03c0*/  MUFU.RCP R14, R25 ;  /* 0x00000019000e7308 */ /* 0x000e620000001000 */
[----:B------:R-:W-:Y:S01]  /*03d0*/  FSEL R3, R3, 1, P1 ;  /* 0x3f80000003037808 */ /* 0x000fe20000800000 */
[----:B------:R-:W-:Y:S01]  /*03e0*/  @!P2 FMUL R2, R2, 16777216 ;  /* 0x4b8000000202a820 */ /* 0x000fe20000400000 */
[----:B--2---:R-:W-:-:S03]  /*03f0*/  FADD R4, R4, -R0 ;  /* 0x8000000004047221 */ /* 0x004fc60000000000 */
[----:B------:R-:W-:Y:S01]  /*0400*/  @!P3 FMUL R3, R3, 16777216 ;  /* 0x4b8000000303b820 */ /* 0x000fe20000400000 */
[----:B0-----:R-:W-:Y:S01]  /*0410*/  FMUL R15, R19, R2 ;  /* 0x00000002130f7220 */ /* 0x001fe20000400000 */
[--C-:B------:R-:W-:Y:S01]  /*0420*/  FADD R20, R5, -R0.reuse ;  /* 0x8000000005147221 */ /* 0x100fe20000000000 */
[--C-:B------:R-:W-:Y:S01]  /*0430*/  FADD R6, R6, -R0.reuse ;  /* 0x8000000006067221 */ /* 0x100fe20000000000 */
[----:B------:R-:W-:Y:S01]  /*0440*/  FADD R0, R7, -R0 ;  /* 0x8000000007007221 */ /* 0x000fe20000000000 */
[C---:B------:R-:W-:Y:S01]  /*0450*/  FMUL R5, R15.reuse, R4 ;  /* 0x000000040f057220 */ /* 0x040fe20000400000 */
[C---:B------:R-:W-:Y:S01]  /*0460*/  FMUL R4, R15.reuse, R20 ;  /* 0x000000140f047220 */ /* 0x040fe20000400000 */
[----:B-1----:R-:W-:Y:S02]  /*0470*/  FMUL R14, R14, R3 ;  /* 0x000000030e0e7220 */ /* 0x002fe40000400000 */
[----:B------:R-:W0:Y:S01]  /*0480*/  LDC.64 R2, c[0x0][0x238] ;  /* 0x00008e00ff027b82 */ /* 0x000e220000000a00 */
[C---:B------:R-:W-:Y:S01]  /*0490*/  FMUL R20, R15.reuse, R6 ;  /* 0x000000060f147220 */ /* 0x040fe20000400000 */
[----:B------:R-:W-:Y:S01]  /*04a0*/  FMUL R6, R15, R0 ;  /* 0x000000000f067220 */ /* 0x000fe20000400000 */
[--C-:B----4-:R-:W-:Y:S01]  /*04b0*/  FADD R7, R8, -R16.reuse ;  /* 0x8000001008077221 */ /* 0x110fe20000000000 */
[--C-:B------:R-:W-:Y:S01]  /*04c0*/  FADD R9, R9, -R16.reuse ;  /* 0x8000001009097221 */ /* 0x100fe20000000000 */
[--C-:B------:R-:W-:Y:S01]  /*04d0*/  FADD R15, R10, -R16.reuse ;  /* 0x800000100a0f7221 */ /* 0x100fe20000000000 */
[C-C-:B-----5:R-:W-:Y:S01]  /*04e0*/  FFMA R0, R24.reuse, R5, R23.reuse ;  /* 0x0000000518007223 */ /* 0x160fe20000000017 */
[----:B------:R-:W-:Y:S01]  /*04f0*/  FADD R11, R11, -R16 ;  /* 0x800000100b0b7221 */ /* 0x000fe20000000000 */
[C-C-:B------:R-:W-:Y:S01]  /*0500*/  FFMA R4, R24.reuse, R4, R23.reuse ;  /* 0x0000000418047223 */ /* 0x140fe20000000017 */
[C-C-:B------:R-:W-:Y:S01]  /*0510*/  FFMA R5, R24.reuse, R20, R23.reuse ;  /* 0x0000001418057223 */ /* 0x140fe20000000017 */
[----:B------:R-:W-:Y:S01]  /*0520*/  FFMA R23, R24, R6, R23 ;  /* 0x0000000618177223 */ /* 0x000fe20000000017 */
[C---:B------:R-:W-:Y:S01]  /*0530*/  FMUL R7, R14.reuse, R7 ;  /* 0x000000070e077220 */ /* 0x040fe20000400000 */
[C---:B------:R-:W-:Y:S01]  /*0540*/  FMUL R8, R14.reuse, R9 ;  /* 0x000000090e087220 */ /* 0x040fe20000400000 */
[C---:B------:R-:W-:Y:S01]  /*0550*/  FMUL R6, R14.reuse, R15 ;  /* 0x0000000f0e067220 */ /* 0x040fe20000400000 */
[----:B------:R-:W-:Y:S01]  /*0560*/  FMUL R14, R14, R11 ;  /* 0x0000000b0e0e7220 */ /* 0x000fe20000400000 */
[C-C-:B------:R-:W-:Y:S01]  /*0570*/  FFMA R9, R12.reuse, R7, R13.reuse ;  /* 0x000000070c097223 */ /* 0x140fe2000000000d */
[C-C-:B------:R-:W-:Y:S01]  /*0580*/  FFMA R8, R12.reuse, R8, R13.reuse ;  /* 0x000000080c087223 */ /* 0x140fe2000000000d */
[C-C-:B------:R-:W-:Y:S01]  /*0590*/  FFMA R10, R12.reuse, R6, R13.reuse ;  /* 0x000000060c0a7223 */ /* 0x140fe2000000000d */
[----:B------:R-:W-:Y:S01]  /*05a0*/  FFMA R14, R12, R14, R13 ;  /* 0x0000000e0c0e7223 */ /* 0x000fe2000000000d */
[----:B------:R-:W-:-:S02]  /*05b0*/  FSETP.GEU.AND P6, PT, R23, RZ, PT ;  /* 0x000000ff1700720b */ /* 0x000fc40003fce000 */
[----:B------:R-:W-:Y:S02]  /*05c0*/  FSETP.GEU.AND P0, PT, R5, RZ, PT ;  /* 0x000000ff0500720b */ /* 0x000fe40003f0e000 */
[----:B------:R-:W-:Y:S02]  /*05d0*/  FSETP.GEU.AND P1, PT, R4, RZ, PT ;  /* 0x000000ff0400720b */ /* 0x000fe40003f2e000 */
[----:B------:R-:W-:Y:S02]  /*05e0*/  FSETP.GEU.AND P3, PT, R14, RZ, PT ;  /* 0x000000ff0e00720b */ /* 0x000fe40003f6e000 */
[----:B------:R-:W-:Y:S02]  /*05f0*/  SEL R7, R23, RZ, P6 ;  /* 0x000000ff17077207 */ /* 0x000fe40003000000 */
[----:B------:R-:W-:Y:S02]  /*0600*/  FSETP.GEU.AND P2, PT, R0, RZ, PT ;  /* 0x000000ff0000720b */ /* 0x000fe40003f4e000 */
[----:B------:R-:W-:-:S02]  /*0610*/  FSETP.GEU.AND P4, PT, R10, RZ, PT ;  /* 0x000000ff0a00720b */ /* 0x000fc40003f8e000 */
[----:B------:R-:W-:Y:S02]  /*0620*/  FSETP.GEU.AND P5, PT, R9, RZ, PT ;  /* 0x000000ff0900720b */ /* 0x000fe40003fae000 */
[----:B------:R-:W-:Y:S02]  /*0630*/  FSETP.GEU.AND P6, PT, R8, RZ, PT ;  /* 0x000000ff0800720b */ /* 0x000fe40003fce000 */
[----:B------:R-:W-:Y:S01]  /*0640*/  SEL R6, R5, RZ, P0 ;  /* 0x000000ff05067207 */ /* 0x000fe20000000000 */
[----:B0-----:R-:W-:Y:S01]  /*0650*/  IMAD.WIDE R2, R18, 0x4, R2 ;  /* 0x0000000412027825 */ /* 0x001fe200078e0202 */
[----:B------:R-:W-:Y:S02]  /*0660*/  SEL R5, R4, RZ, P1 ;  /* 0x000000ff04057207 */ /* 0x000fe40000800000 */
[----:B------:R-:W-:Y:S02]  /*0670*/  SEL R15, R14, RZ, P3 ;  /* 0x000000ff0e0f7207 */ /* 0x000fe40001800000 */
[----:B------:R-:W-:-:S02]  /*0680*/  SEL R4, R0, RZ, P2 ;  /* 0x000000ff00047207 */ /* 0x000fc40001000000 */
[----:B------:R-:W-:Y:S02]  /*0690*/  SEL R14, R10, RZ, P4 ;  /* 0x000000ff0a0e7207 */ /* 0x000fe40002000000 */
[----:B------:R-:W-:Y:S02]  /*06a0*/  SEL R12, R9, RZ, P5 ;  /* 0x000000ff090c7207 */ /* 0x000fe40002800000 */
[----:B------:R-:W-:Y:S01]  /*06b0*/  SEL R13, R8, RZ, P6 ;  /* 0x000000ff080d7207 */ /* 0x000fe20003000000 */
[----:B------:R-:W-:Y:S04]  /*06c0*/  STG.E.128 desc[UR4][R2.64], R4 ;  /* 0x0000000402007986 */ /* 0x000fe8000c101d04 */
[----:B------:R-:W-:Y:S01]  /*06d0*/  STG.E.128 desc[UR4][R2.64+0x800], R12 ;  /* 0x0008000c02007986 */ /* 0x000fe2000c101d04 */
[----:B------:R-:W-:Y:S05]  /*06e0*/  EXIT ;  /* 0x000000000000794d */ /* 0x000fea0003800000 */
.L_x_0:
[----:B------:R-:W-:-:S00]  /*06f0*/  BRA `(.L_x_0) ;  /* 0xfffffffc00fc7947 */ /* 0x000fc0000383ffff */
[----:B------:R-:W-:-:S00]  /*0700*/  NOP ;  /* 0x0000000000007918 */ /* 0x000fc00000000000 */
[----:B------:R-:W-:-:S00]  /*0710*/  NOP ;  /* 0x0000000000007918 */ /* 0x000fc00000000000 */
[----:B------:R-:W-:-:S00]  /*0720*/  NOP ;  /* 0x0000000000007918 */ /* 0x000fc00000000000 */
[----:B------:R-:W-:-:S00]  /*0730*/  NOP ;  /* 0x0000000000007918 */ /* 0x000fc00000000000 */
[----:B------:R-:W-:-:S00]  /*0740*/  NOP ;  /* 0x0000000000007918 */ /* 0x000fc00000000000 */
[----:B------:R-:W-:-:S00]  /*0750*/  NOP ;  /* 0x0000000000007918 */ /* 0x000fc00000000000 */
[----:B------:R-:W-:-:S00]  /*0760*/  NOP ;  /* 0x0000000000007918 */ /* 0x000fc00000000000 */
[----:B------:R-:W-:-:S00]  /*0770*/  NOP ;  /* 0x0000000000007918 */ /* 0x000fc00000000000 */
.L_x_1:


//--------------------- .nv.global.init           --------------------------
	.section	.nv.global.init,"aw",@progbits
.nv.global.init:
	.type		_$_str,@object
	.size		_$_str,(_$_str_$_2 - _$_str)
_$_str:
        /*0000*/ 	.byte	0x5f, 0x5f, 0x43, 0x55, 0x44, 0x41, 0x5f, 0x46, 0x54, 0x5a, 0x00
	.type		_$_str_$_2,@object
	.size		_$_str_$_2,(.L_1 - _$_str_$_2)
_$_str_$_2:
        /*000b*/ 	.byte	0x5f, 0x5f, 0x43, 0x55, 0x44, 0x41, 0x5f, 0x50, 0x52, 0x45, 0x43, 0x5f, 0x53, 0x51, 0x52, 0x54
        /*001b*/ 	.byte	0x00
.L_1:


//--------------------- .nv.constant0.triton_poi_fused__native_batch_norm_legit_no_training_relu_8 --------------------------
	.section	.nv.constant0.triton_poi_fused__native_batch_norm_legit_no_training_relu_8,"a",@progbits
	.sectionflags	@""
	.align	4
.nv.constant0.triton_poi_fused__native_batch_norm_legit_no_training_relu_8:
	.zero		580
